	.headerflags	@"EF_CUDA_TEXMODE_UNIFIED EF_CUDA_64BIT_ADDRESS EF_CUDA_ACCELERATORS EF_CUDA_SM90 EF_CUDA_VIRTUAL_SM(EF_CUDA_SM90)"
	.elftype	@"ET_EXEC"


//--------------------- .nv.info                  --------------------------
	.section	.nv.info,"",@"SHT_CUDA_INFO"
	.align	4


	//----- nvinfo : EIATTR_REGCOUNT
	.align		4
        /*0000*/ 	.byte	0x04, 0x2f
        /*0002*/ 	.short	(.L_3 - .L_2)
	.align		4
.L_2:
        /*0004*/ 	.word	index@(triton_poi_fused__native_batch_norm_legit_no_training_convolution_relu_3)
        /*0008*/ 	.word	0x0000001f


	//----- nvinfo : EIATTR_MIN_STACK_SIZE
	.align		4
.L_3:
        /*000c*/ 	.byte	0x04, 0x12
        /*000e*/ 	.short	(.L_5 - .L_4)
	.align		4
.L_4:
        /*0010*/ 	.word	index@(triton_poi_fused__native_batch_norm_legit_no_training_convolution_relu_3)
        /*0014*/ 	.word	0x00000000


	//----- nvinfo : EIATTR_FRAME_SIZE
	.align		4
.L_5:
        /*0018*/ 	.byte	0x04, 0x11
        /*001a*/ 	.short	(.L_7 - .L_6)
	.align		4
.L_6:
        /*001c*/ 	.word	index@(triton_poi_fused__native_batch_norm_legit_no_training_convolution_relu_3)
        /*0020*/ 	.word	0x00000000


	//----- nvinfo : EIATTR_MIN_STACK_SIZE
	.align		4
.L_7:
        /*0024*/ 	.byte	0x04, 0x12
        /*0026*/ 	.short	(.L_9 - .L_8)
	.align		4
.L_8:
        /*0028*/ 	.word	index@(triton_poi_fused__native_batch_norm_legit_no_training_convolution_relu_3)
        /*002c*/ 	.word	0x00000000
.L_9:


//--------------------- .nv.info.triton_poi_fused__native_batch_norm_legit_no_training_convolution_relu_3 --------------------------
	.section	.nv.info.triton_poi_fused__native_batch_norm_legit_no_training_convolution_relu_3,"",@"SHT_CUDA_INFO"
	.sectionflags	@""
	.align	4


	//----- nvinfo : EIATTR_CUDA_API_VERSION
	.align		4
        /*0000*/ 	.byte	0x04, 0x37
        /*0002*/ 	.short	(.L_11 - .L_10)
.L_10:
        /*0004*/ 	.word	0x0000007c


	//----- nvinfo : EIATTR_KPARAM_INFO
	.align		4
.L_11:
        /*0008*/ 	.byte	0x04, 0x17
        /*000a*/ 	.short	(.L_13 - .L_12)
.L_12:
        /*000c*/ 	.word	0x00000000
        /*0010*/ 	.short	0x0007
        /*0012*/ 	.short	0x0038
        /*0014*/ 	.byte	0x00, 0xf0, 0x11, 0x00


	//----- nvinfo : EIATTR_KPARAM_INFO
	.align		4
.L_13:
        /*0018*/ 	.byte	0x04, 0x17
        /*001a*/ 	.short	(.L_15 - .L_14)
.L_14:
        /*001c*/ 	.word	0x00000000
        /*0020*/ 	.short	0x0006
        /*0022*/ 	.short	0x0030
        /*0024*/ 	.byte	0x00, 0xf4, 0x21, 0x00


	//----- nvinfo : EIATTR_KPARAM_INFO
	.align		4
.L_15:
        /*0028*/ 	.byte	0x04, 0x17
        /*002a*/ 	.short	(.L_17 - .L_16)
.L_16:
        /*002c*/ 	.word	0x00000000
        /*0030*/ 	.short	0x0005
        /*0032*/ 	.short	0x0028
        /*0034*/ 	.byte	0x00, 0xf4, 0x21, 0x00


	//----- nvinfo : EIATTR_KPARAM_INFO
	.align		4
.L_17:
        /*0038*/ 	.byte	0x04, 0x17
        /*003a*/ 	.short	(.L_19 - .L_18)
.L_18:
        /*003c*/ 	.word	0x00000000
        /*0040*/ 	.short	0x0004
        /*0042*/ 	.short	0x0020
        /*0044*/ 	.byte	0x00, 0xf4, 0x21, 0x00


	//----- nvinfo : EIATTR_KPARAM_INFO
	.align		4
.L_19:
        /*0048*/ 	.byte	0x04, 0x17
        /*004a*/ 	.short	(.L_21 - .L_20)
.L_20:
        /*004c*/ 	.word	0x00000000
        /*0050*/ 	.short	0x0003
        /*0052*/ 	.short	0x0018
        /*0054*/ 	.byte	0x00, 0xf4, 0x21, 0x00


	//----- nvinfo : EIATTR_KPARAM_INFO
	.align		4
.L_21:
        /*0058*/ 	.byte	0x04, 0x17
        /*005a*/ 	.short	(.L_23 - .L_22)
.L_22:
        /*005c*/ 	.word	0x00000000
        /*0060*/ 	.short	0x0002
        /*0062*/ 	.short	0x0010
        /*0064*/ 	.byte	0x00, 0xf4, 0x21, 0x00


	//----- nvinfo : EIATTR_KPARAM_INFO
	.align		4
.L_23:
        /*0068*/ 	.byte	0x04, 0x17
        /*006a*/ 	.short	(.L_25 - .L_24)
.L_24:
        /*006c*/ 	.word	0x00000000
        /*0070*/ 	.short	0x0001
        /*0072*/ 	.short	0x0008
        /*0074*/ 	.byte	0x00, 0xf4, 0x21, 0x00


	//----- nvinfo : EIATTR_KPARAM_INFO
	.align		4
.L_25:
        /*0078*/ 	.byte	0x04, 0x17
        /*007a*/ 	.short	(.L_27 - .L_26)
.L_26:
        /*007c*/ 	.word	0x00000000
        /*0080*/ 	.short	0x0000
        /*0082*/ 	.short	0x0000
        /*0084*/ 	.byte	0x00, 0xf4, 0x21, 0x00


	//----- nvinfo : EIATTR_SPARSE_MMA_MASK
	.align		4
.L_27:
        /*0088*/ 	.byte	0x03, 0x50
        /*008a*/ 	.short	0x0000


	//----- nvinfo : EIATTR_MAXREG_COUNT
	.align		4
        /*008c*/ 	.byte	0x03, 0x1b
        /*008e*/ 	.short	0x00ff


	//----- nvinfo : EIATTR_EXIT_INSTR_OFFSETS
	.align		4
        /*0090*/ 	.byte	0x04, 0x1c
        /*0092*/ 	.short	(.L_29 - .L_28)


	//   ....[0]....
.L_28:
        /*0094*/ 	.word	0x00000630


	//----- nvinfo : EIATTR_REQNTID
	.align		4
.L_29:
        /*0098*/ 	.byte	0x04, 0x10
        /*009a*/ 	.short	(.L_31 - .L_30)
.L_30:
        /*009c*/ 	.word	0x00000080
        /*00a0*/ 	.word	0x00000001
        /*00a4*/ 	.word	0x00000001


	//----- nvinfo : EIATTR_CBANK_PARAM_SIZE
	.align		4
.L_31:
        /*00a8*/ 	.byte	0x03, 0x19
        /*00aa*/ 	.short	0x003c


	//----- nvinfo : EIATTR_PARAM_CBANK
	.align		4
        /*00ac*/ 	.byte	0x04, 0x0a
        /*00ae*/ 	.short	(.L_33 - .L_32)
	.align		4
.L_32:
        /*00b0*/ 	.word	index@(.nv.constant0.triton_poi_fused__native_batch_norm_legit_no_training_convolution_relu_3)
        /*00b4*/ 	.short	0x0210
        /*00b6*/ 	.short	0x003c


	//----- nvinfo : EIATTR_SW_WAR
	.align		4
.L_33:
        /*00b8*/ 	.byte	0x04, 0x36
        /*00ba*/ 	.short	(.L_35 - .L_34)
.L_34:
        /*00bc*/ 	.word	0x00000008
.L_35:


//--------------------- .nv.callgraph             --------------------------
	.section	.nv.callgraph,"",@"SHT_CUDA_CALLGRAPH"
	.align	4
	.sectionentsize	8
	.align		4
        /*0000*/ 	.word	0x00000000
	.align		4
        /*0004*/ 	.word	0xffffffff
	.align		4
        /*0008*/ 	.word	0x00000000
	.align		4
        /*000c*/ 	.word	0xfffffffe
	.align		4
        /*0010*/ 	.word	0x00000000
	.align		4
        /*0014*/ 	.word	0xfffffffd
	.align		4
        /*0018*/ 	.word	0x00000000
	.align		4
        /*001c*/ 	.word	0xfffffffc


//--------------------- .nv.constant4             --------------------------
	.section	.nv.constant4,"a",@progbits
	.align	8
	.align		8
.nv.constant4:
        /*0000*/ 	.dword	_$_str
	.align		8
        /*0008*/ 	.dword	_$_str_$_2


//--------------------- .text.triton_poi_fused__native_batch_norm_legit_no_training_convolution_relu_3 --------------------------
	.section	.text.triton_poi_fused__native_batch_norm_legit_no_training_convolution_relu_3,"ax",@progbits
	.align	128
        .global         triton_poi_fused__native_batch_norm_legit_no_training_convolution_relu_3
        .type           triton_poi_fused__native_batch_norm_legit_no_training_convolution_relu_3,@function
        .size           triton_poi_fused__native_batch_norm_legit_no_training_convolution_relu_3,(.L_x_1 - triton_poi_fused__native_batch_norm_legit_no_training_convolution_relu_3)
        .other          triton_poi_fused__native_batch_norm_legit_no_training_convolution_relu_3,@"STO_CUDA_ENTRY STV_DEFAULT"
triton_poi_fused__native_batch_norm_legit_no_training_convolution_relu_3:
.text.triton_poi_fused__native_batch_norm_legit_no_training_convolution_relu_3:
[----:B------:R-:W-:Y:S01]  /*0000*/  LDC R1, c[0x0][0x28] ;  /* 0x00000a00ff017b82 */ /* 0x000fe20000000800 */
[----:B------:R-:W1:Y:S07]  /*0010*/  S2R R0, SR_TID.X ;  /* 0x0000000000007919 */ /* 0x000e6e0000002100 */
[----:B------:R-:W2:Y:S01]  /*0020*/  LDC.64 R4, c[0x0][0x228] ;  /* 0x00008a00ff047b82 */ /* 0x000ea20000000a00 */
[----:B------:R-:W-:Y:S01]  /*0030*/  ULDC.64 UR4, c[0x0][0x208] ;  /* 0x0000820000047ab9 */ /* 0x000fe20000000a00 */
[----:B------:R-:W3:Y:S01]  /*0040*/  S2R R7, SR_CTAID.X ;  /* 0x0000000000077919 */ /* 0x000ee20000002500 */
[----:B------:R-:W-:-:S05]  /*0050*/  HFMA2.MMA R18, -RZ, RZ, 1.625, 0 ;  /* 0x3e800000ff127435 */ /* 0x000fca00000001ff */
[----:B------:R-:W4:Y:S08]  /*0060*/  LDC.64 R8, c[0x0][0x218] ;  /* 0x00008600ff087b82 */ /* 0x000f300000000a00 */
[----:B------:R-:W5:Y:S08]  /*0070*/  LDC.64 R26, c[0x0][0x210] ;  /* 0x00008400ff1a7b82 */ /* 0x000f700000000a00 */
[----:B------:R-:W5:Y:S01]  /*0080*/  LDC.64 R12, c[0x0][0x220] ;  /* 0x00008800ff0c7b82 */ /* 0x000f620000000a00 */
[----:B-1----:R-:W-:-:S07]  /*0090*/  SHF.L.U32 R0, R0, 0x2, RZ ;  /* 0x0000000200007819 */ /* 0x002fce00000006ff */
[----:B------:R-:W1:Y:S01]  /*00a0*/  LDC.64 R16, c[0x0][0x230] ;  /* 0x00008c00ff107b82 */ /* 0x000e620000000a00 */
[----:B---3--:R-:W-:Y:S02]  /*00b0*/  SHF.R.S32.HI R3, RZ, 0x16, R7 ;  /* 0x00000016ff037819 */ /* 0x008fe40000011407 */
[----:B------:R-:W-:Y:S02]  /*00c0*/  LOP3.LUT R0, R0, 0x1fc, RZ, 0xc0, !PT ;  /* 0x000001fc00007812 */ /* 0x000fe400078ec0ff */
[----:B------:R-:W-:-:S03]  /*00d0*/  SGXT R3, R3, 0x1 ;  /* 0x000000010303781a */ /* 0x000fc60000000200 */
[----:B------:R-:W3:Y:S01]  /*00e0*/  LDC.64 R20, c[0x0][0x238] ;  /* 0x00008e00ff147b82 */ /* 0x000ee20000000a00 */
[----:B------:R-:W-:-:S04]  /*00f0*/  LEA R0, R7, R0, 0x9 ;  /* 0x0000000007007211 */ /* 0x000fc800078e48ff */
[----:B------:R-:W-:-:S04]  /*0100*/  LEA.HI R3, R3, R0, RZ, 0x8 ;  /* 0x0000000003037211 */ /* 0x000fc800078f40ff */
[----:B------:R-:W-:-:S04]  /*0110*/  LOP3.LUT R3, R3, 0xffffff00, RZ, 0xc0, !PT ;  /* 0xffffff0003037812 */ /* 0x000fc800078ec0ff */
[----:B------:R-:W-:-:S05]  /*0120*/  IADD3 R23, R0, -R3, RZ ;  /* 0x8000000300177210 */ /* 0x000fca0007ffe0ff */
[----:B--2---:R-:W-:-:S06]  /*0130*/  IMAD.WIDE R4, R23, 0x4, R4 ;  /* 0x0000000417047825 */ /* 0x004fcc00078e0204 */
[----:B------:R-:W2:Y:S01]  /*0140*/  LDG.E.EL.128 R4, desc[UR4][R4.64] ;  /* 0x0000000404047981 */ /* 0x000ea2000c2e1d00 */
[----:B----4-:R-:W-:-:S04]  /*0150*/  IMAD.WIDE R8, R23, 0x4, R8 ;  /* 0x0000000417087825 */ /* 0x010fc800078e0208 */
[----:B-----5:R-:W-:Y:S02]  /*0160*/  IMAD.WIDE R26, R0, 0x4, R26 ;  /* 0x00000004001a7825 */ /* 0x020fe400078e021a */
[----:B------:R-:W4:Y:S02]  /*0170*/  LDG.E.EL.128 R8, desc[UR4][R8.64] ;  /* 0x0000000408087981 */ /* 0x000f24000c2e1d00 */
[----:B0-----:R-:W-:-:S04]  /*0180*/  IMAD.WIDE R12, R23, 0x4, R12 ;  /* 0x00000004170c7825 */ /* 0x001fc800078e020c */
[----:B-1----:R-:W-:-:S04]  /*0190*/  IMAD.WIDE R16, R23, 0x4, R16 ;  /* 0x0000000417107825 */ /* 0x002fc800078e0210 */
[----:B---3--:R-:W-:-:S04]  /*01a0*/  IMAD.WIDE R20, R23, 0x4, R20 ;  /* 0x0000000417147825 */ /* 0x008fc800078e0214 */
[----:B--2---:R-:W-:Y:S01]  /*01b0*/  FADD R2, R4, 9.9999997473787516356e-06 ;  /* 0x3727c5ac04027421 */ /* 0x004fe20000000000 */
[----:B------:R-:W-:Y:S01]  /*01c0*/  FADD R3, R5, 9.9999997473787516356e-06 ;  /* 0x3727c5ac05037421 */ /* 0x000fe20000000000 */
[----:B------:R-:W-:Y:S01]  /*01d0*/  FADD R6, R6, 9.9999997473787516356e-06 ;  /* 0x3727c5ac06067421 */ /* 0x000fe20000000000 */
[----:B------:R-:W-:-:S03]  /*01e0*/  FADD R7, R7, 9.9999997473787516356e-06 ;  /* 0x3727c5ac07077421 */ /* 0x000fc60000000000 */
[----:B------:R-:W0:Y:S08]  /*01f0*/  MUFU.SQRT R2, R2 ;  /* 0x0000000200027308 */ /* 0x000e300000002000 */
[----:B------:R-:W1:Y:S01]  /*0200*/  MUFU.SQRT R3, R3 ;  /* 0x0000000300037308 */ /* 0x000e620000002000 */
[----:B0-----:R-:W-:-:S07]  /*0210*/  FSETP.GT.AND P6, PT, R2, 8.50705917302346158658e+37, PT ;  /* 0x7e8000000200780b */ /* 0x001fce0003fc4000 */
[----:B------:R-:W0:Y:S01]  /*0220*/  MUFU.SQRT R24, R6 ;  /* 0x0000000600187308 */ /* 0x000e220000002000 */
[----:B------:R-:W-:Y:S02]  /*0230*/  FSETP.GEU.AND P5, PT, R2, 1.175494350822287508e-38, PT ;  /* 0x008000000200780b */ /* 0x000fe40003fae000 */
[----:B------:R-:W-:Y:S02]  /*0240*/  FSEL R5, R18, 1, P6 ;  /* 0x3f80000012057808 */ /* 0x000fe40003000000 */
[----:B-1----:R-:W-:-:S03]  /*0250*/  FSETP.GT.AND P4, PT, R3, 8.50705917302346158658e+37, PT ;  /* 0x7e8000000300780b */ /* 0x002fc60003f84000 */
[----:B------:R-:W1:Y:S01]  /*0260*/  MUFU.SQRT R22, R7 ;  /* 0x0000000700167308 */ /* 0x000e620000002000 */
[----:B------:R-:W-:Y:S01]  /*0270*/  FSETP.GEU.AND P3, PT, R3, 1.175494350822287508e-38, PT ;  /* 0x008000000300780b */ /* 0x000fe20003f6e000 */
[----:B------:R-:W-:-:S04]  /*0280*/  @P6 FMUL R2, R2, 0.25 ;  /* 0x3e80000002026820 */ /* 0x000fc80000400000 */
[----:B------:R-:W-:Y:S01]  /*0290*/  @!P5 FMUL R5, R5, 16777216 ;  /* 0x4b8000000505d820 */ /* 0x000fe20000400000 */
[----:B0-----:R-:W-:Y:S01]  /*02a0*/  FSETP.GT.AND P2, PT, R24, 8.50705917302346158658e+37, PT ;  /* 0x7e8000001800780b */ /* 0x001fe20003f44000 */
[----:B------:R-:W-:Y:S01]  /*02b0*/  @!P5 FMUL R2, R2, 16777216 ;  /* 0x4b8000000202d820 */ /* 0x000fe20000400000 */
[----:B------:R-:W-:Y:S01]  /*02c0*/  FSETP.GEU.AND P0, PT, R24, 1.175494350822287508e-38, PT ;  /* 0x008000001800780b */ /* 0x000fe20003f0e000 */
[----:B------:R-:W-:-:S04]  /*02d0*/  @P4 FMUL R3, R3, 0.25 ;  /* 0x3e80000003034820 */ /* 0x000fc80000400000 */
[----:B------:R-:W0:Y:S01]  /*02e0*/  MUFU.RCP R2, R2 ;  /* 0x0000000200027308 */ /* 0x000e220000001000 */
[C---:B-1----:R-:W-:Y:S01]  /*02f0*/  FSETP.GT.AND P1, PT, R22.reuse, 8.50705917302346158658e+37, PT ;  /* 0x7e8000001600780b */ /* 0x042fe20003f24000 */
[----:B------:R-:W-:Y:S01]  /*0300*/  @!P3 FMUL R3, R3, 16777216 ;  /* 0x4b8000000303b820 */ /* 0x000fe20000400000 */
[----:B------:R-:W-:-:S03]  /*0310*/  FSETP.GEU.AND P6, PT, R22, 1.175494350822287508e-38, PT ;  /* 0x008000001600780b */ /* 0x000fc60003fce000 */
[----:B------:R-:W-:Y:S02]  /*0320*/  @P2 FMUL R24, R24, 0.25 ;  /* 0x3e80000018182820 */ /* 0x000fe40000400000 */
[----:B------:R-:W1:Y:S02]  /*0330*/  MUFU.RCP R3, R3 ;  /* 0x0000000300037308 */ /* 0x000e640000001000 */
[----:B------:R-:W-:-:S04]  /*0340*/  @!P0 FMUL R24, R24, 16777216 ;  /* 0x4b80000018188820 */ /* 0x000fc80000400000 */
[----:B------:R-:W-:Y:S01]  /*0350*/  @P1 FMUL R22, R22, 0.25 ;  /* 0x3e80000016161820 */ /* 0x000fe20000400000 */
[----:B------:R-:W-:Y:S01]  /*0360*/  FSEL R14, R18, 1, P4 ;  /* 0x3f800000120e7808 */ /* 0x000fe20002000000 */
[----:B0-----:R-:W-:Y:S02]  /*0370*/  FMUL R2, R2, R5 ;  /* 0x0000000502027220 */ /* 0x001fe40000400000 */
[----:B------:R-:W-:Y:S01]  /*0380*/  @!P6 FMUL R22, R22, 16777216 ;  /* 0x4b8000001616e820 */ /* 0x000fe20000400000 */
[----:B------:R-:W4:Y:S01]  /*0390*/  LDG.E.128 R4, desc[UR4][R26.64] ;  /* 0x000000041a047981 */ /* 0x000f22000c1e1d00 */
[----:B------:R-:W0:Y:S01]  /*03a0*/  MUFU.RCP R24, R24 ;  /* 0x0000001800187308 */ /* 0x000e220000001000 */
[----:B------:R-:W-:Y:S01]  /*03b0*/  @!P3 FMUL R14, R14, 16777216 ;  /* 0x4b8000000e0eb820 */ /* 0x000fe20000400000 */
[----:B------:R-:W-:-:S06]  /*03c0*/  FSEL R19, R18, 1, P2 ;  /* 0x3f80000012137808 */ /* 0x000fcc0001000000 */
[----:B------:R2:W3:Y:S01]  /*03d0*/  MUFU.RCP R25, R22 ;  /* 0x0000001600197308 */ /* 0x0004e20000001000 */
[----:B------:R-:W-:Y:S01]  /*03e0*/  FSEL R18, R18, 1, P1 ;  /* 0x3f80000012127808 */ /* 0x000fe20000800000 */
[----:B-1----:R-:W-:Y:S02]  /*03f0*/  FMUL R3, R3, R14 ;  /* 0x0000000e03037220 */ /* 0x002fe40000400000 */
[----:B------:R-:W5:Y:S01]  /*0400*/  LDG.E.EL.128 R12, desc[UR4][R12.64] ;  /* 0x000000040c0c7981 */ /* 0x000f62000c2e1d00 */
[----:B------:R-:W-:Y:S01]  /*0410*/  @!P0 FMUL R19, R19, 16777216 ;  /* 0x4b80000013138820 */ /* 0x000fe20000400000 */
[----:B------:R-:W-:-:S03]  /*0420*/  @!P6 FMUL R18, R18, 16777216 ;  /* 0x4b8000001212e820 */ /* 0x000fc60000400000 */
[----:B0-----:R-:W-:Y:S01]  /*0430*/  FMUL R24, R24, R19 ;  /* 0x0000001318187220 */ /* 0x001fe20000400000 */
[----:B--2---:R-:W2:Y:S01]  /*0440*/  LDG.E.EL.128 R20, desc[UR4][R20.64] ;  /* 0x0000000414147981 */ /* 0x004ea2000c2e1d00 */
[----:B---3--:R-:W-:-:S03]  /*0450*/  FMUL R25, R25, R18 ;  /* 0x0000001219197220 */ /* 0x008fc60000400000 */
[----:B------:R-:W2:Y:S01]  /*0460*/  LDG.E.EL.128 R16, desc[UR4][R16.64] ;  /* 0x0000000410107981 */ /* 0x000ea2000c2e1d00 */
[----:B----4-:R-:W-:Y:S01]  /*0470*/  FADD R7, R7, R11 ;  /* 0x0000000b07077221 */ /* 0x010fe20000000000 */
[----:B------:R-:W-:Y:S02]  /*0480*/  FADD R6, R6, R10 ;  /* 0x0000000a06067221 */ /* 0x000fe40000000000 */
[----:B------:R-:W0:Y:S01]  /*0490*/  LDC.64 R10, c[0x0][0x240] ;  /* 0x00009000ff0a7b82 */ /* 0x000e220000000a00 */
[----:B------:R-:W-:Y:S01]  /*04a0*/  FADD R5, R5, R9 ;  /* 0x0000000905057221 */ /* 0x000fe20000000000 */
[----:B------:R-:W-:Y:S01]  /*04b0*/  FADD R4, R4, R8 ;  /* 0x0000000804047221 */ /* 0x000fe20000000000 */
[----:B-----5:R-:W-:Y:S01]  /*04c0*/  FADD R28, -R15, R7 ;  /* 0x000000070f1c7221 */ /* 0x020fe20000000100 */
[----:B------:R-:W-:Y:S01]  /*04d0*/  FADD R15, -R14, R6 ;  /* 0x000000060e0f7221 */ /* 0x000fe20000000100 */
[----:B------:R-:W-:Y:S01]  /*04e0*/  FADD R14, -R13, R5 ;  /* 0x000000050d0e7221 */ /* 0x000fe20000000100 */
[----:B------:R-:W-:Y:S01]  /*04f0*/  FADD R9, -R12, R4 ;  /* 0x000000040c097221 */ /* 0x000fe20000000100 */
[----:B------:R-:W-:Y:S01]  /*0500*/  FMUL R8, R25, R28 ;  /* 0x0000001c19087220 */ /* 0x000fe20000400000 */
[----:B------:R-:W-:Y:S01]  /*0510*/  FMUL R15, R24, R15 ;  /* 0x0000000f180f7220 */ /* 0x000fe20000400000 */
[----:B------:R-:W-:Y:S01]  /*0520*/  FMUL R14, R3, R14 ;  /* 0x0000000e030e7220 */ /* 0x000fe20000400000 */
[----:B------:R-:W-:Y:S01]  /*0530*/  FMUL R9, R2, R9 ;  /* 0x0000000902097220 */ /* 0x000fe20000400000 */
[----:B--2---:R-:W-:Y:S01]  /*0540*/  FFMA R8, R19, R8, R23 ;  /* 0x0000000813087223 */ /* 0x004fe20000000017 */
[----:B------:R-:W-:Y:S01]  /*0550*/  FFMA R15, R18, R15, R22 ;  /* 0x0000000f120f7223 */ /* 0x000fe20000000016 */
[----:B------:R-:W-:Y:S01]  /*0560*/  FFMA R14, R17, R14, R21 ;  /* 0x0000000e110e7223 */ /* 0x000fe20000000015 */
[----:B------:R-:W-:-:S02]  /*0570*/  FFMA R16, R16, R9, R20 ;  /* 0x0000000910107223 */ /* 0x000fc40000000014 */
[----:B------:R-:W-:Y:S02]  /*0580*/  FSETP.GEU.AND P0, PT, R8, RZ, PT ;  /* 0x000000ff0800720b */ /* 0x000fe40003f0e000 */
[C---:B------:R-:W-:Y:S02]  /*0590*/  FSETP.GEU.AND P1, PT, R15.reuse, RZ, PT ;  /* 0x000000ff0f00720b */ /* 0x040fe40003f2e000 */
[----:B------:R-:W-:Y:S02]  /*05a0*/  FSETP.GEU.AND P2, PT, R14, RZ, PT ;  /* 0x000000ff0e00720b */ /* 0x000fe40003f4e000 */
[----:B------:R-:W-:Y:S01]  /*05b0*/  FSETP.GEU.AND P3, PT, R16, RZ, PT ;  /* 0x000000ff1000720b */ /* 0x000fe20003f6e000 */
[----:B0-----:R-:W-:Y:S01]  /*05c0*/  IMAD.WIDE R2, R0, 0x4, R10 ;  /* 0x0000000400027825 */ /* 0x001fe200078e020a */
[----:B------:R-:W-:Y:S02]  /*05d0*/  SEL R11, R8, RZ, P0 ;  /* 0x000000ff080b7207 */ /* 0x000fe40000000000 */
[----:B------:R-:W-:-:S02]  /*05e0*/  SEL R10, R15, RZ, P1 ;  /* 0x000000ff0f0a7207 */ /* 0x000fc40000800000 */
[----:B------:R-:W-:Y:S02]  /*05f0*/  SEL R9, R14, RZ, P2 ;  /* 0x000000ff0e097207 */ /* 0x000fe40001000000 */
[----:B------:R-:W-:Y:S01]  /*0600*/  SEL R8, R16, RZ, P3 ;  /* 0x000000ff10087207 */ /* 0x000fe20001800000 */
[----:B------:R-:W-:Y:S04]  /*0610*/  STG.E.128 desc[UR4][R26.64], R4 ;  /* 0x000000041a007986 */ /* 0x000fe8000c101d04 */
[----:B------:R-:W-:Y:S01]  /*0620*/  STG.E.128 desc[UR4][R2.64], R8 ;  /* 0x0000000802007986 */ /* 0x000fe2000c101d04 */
[----:B------:R-:W-:Y:S05]  /*0630*/  EXIT ;  /* 0x000000000000794d */ /* 0x000fea0003800000 */
.L_x_0:
[----:B------:R-:W-:-:S00]  /*0640*/  BRA `(.L_x_0) ;  /* 0xfffffffc00fc7947 */ /* 0x000fc0000383ffff */
[----:B------:R-:W-:-:S00]  /*0650*/  NOP ;  /* 0x0000000000007918 */ /* 0x000fc00000000000 */
        /* <DEDUP_REMOVED lines=10> */
.L_x_1:


//--------------------- .nv.global.init           --------------------------
	.section	.nv.global.init,"aw",@progbits
.nv.global.init:
	.type		_$_str,@object
	.size		_$_str,(_$_str_$_2 - _$_str)
_$_str:
        /*0000*/ 	.byte	0x5f, 0x5f, 0x43, 0x55, 0x44, 0x41, 0x5f, 0x46, 0x54, 0x5a, 0x00
	.type		_$_str_$_2,@object
	.size		_$_str_$_2,(.L_1 - _$_str_$_2)
_$_str_$_2:
        /*000b*/ 	.byte	0x5f, 0x5f, 0x43, 0x55, 0x44, 0x41, 0x5f, 0x50, 0x52, 0x45, 0x43, 0x5f, 0x53, 0x51, 0x52, 0x54
        /*001b*/ 	.byte	0x00
.L_1:


//--------------------- .nv.constant0.triton_poi_fused__native_batch_norm_legit_no_training_convolution_relu_3 --------------------------
	.section	.nv.constant0.triton_poi_fused__native_batch_norm_legit_no_training_convolution_relu_3,"a",@progbits
	.sectionflags	@""
	.align	4
.nv.constant0.triton_poi_fused__native_batch_norm_legit_no_training_convolution_relu_3:
	.zero		588
